	.headerflags	@"EF_CUDA_TEXMODE_UNIFIED EF_CUDA_64BIT_ADDRESS EF_CUDA_ACCELERATORS EF_CUDA_SM90 EF_CUDA_VIRTUAL_SM(EF_CUDA_SM90)"
	.elftype	@"ET_EXEC"


//--------------------- .nv.info                  --------------------------
	.section	.nv.info,"",@"SHT_CUDA_INFO"
	.align	4


	//----- nvinfo : EIATTR_REGCOUNT
	.align		4
        /*0000*/ 	.byte	0x04, 0x2f
        /*0002*/ 	.short	(.L_1 - .L_0)
	.align		4
.L_0:
        /*0004*/ 	.word	index@(triton_poi_fused_relu_threshold_backward_1)
        /*0008*/ 	.word	0x0000000e


	//----- nvinfo : EIATTR_MIN_STACK_SIZE
	.align		4
.L_1:
        /*000c*/ 	.byte	0x04, 0x12
        /*000e*/ 	.short	(.L_3 - .L_2)
	.align		4
.L_2:
        /*0010*/ 	.word	index@(triton_poi_fused_relu_threshold_backward_1)
        /*0014*/ 	.word	0x00000000


	//----- nvinfo : EIATTR_FRAME_SIZE
	.align		4
.L_3:
        /*0018*/ 	.byte	0x04, 0x11
        /*001a*/ 	.short	(.L_5 - .L_4)
	.align		4
.L_4:
        /*001c*/ 	.word	index@(triton_poi_fused_relu_threshold_backward_1)
        /*0020*/ 	.word	0x00000000


	//----- nvinfo : EIATTR_MIN_STACK_SIZE
	.align		4
.L_5:
        /*0024*/ 	.byte	0x04, 0x12
        /*0026*/ 	.short	(.L_7 - .L_6)
	.align		4
.L_6:
        /*0028*/ 	.word	index@(triton_poi_fused_relu_threshold_backward_1)
        /*002c*/ 	.word	0x00000000
.L_7:


//--------------------- .nv.info.triton_poi_fused_relu_threshold_backward_1 --------------------------
	.section	.nv.info.triton_poi_fused_relu_threshold_backward_1,"",@"SHT_CUDA_INFO"
	.sectionflags	@""
	.align	4


	//----- nvinfo : EIATTR_CUDA_API_VERSION
	.align		4
        /*0000*/ 	.byte	0x04, 0x37
        /*0002*/ 	.short	(.L_9 - .L_8)
.L_8:
        /*0004*/ 	.word	0x0000007c


	//----- nvinfo : EIATTR_KPARAM_INFO
	.align		4
.L_9:
        /*0008*/ 	.byte	0x04, 0x17
        /*000a*/ 	.short	(.L_11 - .L_10)
.L_10:
        /*000c*/ 	.word	0x00000000
        /*0010*/ 	.short	0x0003
        /*0012*/ 	.short	0x0018
        /*0014*/ 	.byte	0x00, 0xf0, 0x11, 0x00


	//----- nvinfo : EIATTR_KPARAM_INFO
	.align		4
.L_11:
        /*0018*/ 	.byte	0x04, 0x17
        /*001a*/ 	.short	(.L_13 - .L_12)
.L_12:
        /*001c*/ 	.word	0x00000000
        /*0020*/ 	.short	0x0002
        /*0022*/ 	.short	0x0010
        /*0024*/ 	.byte	0x00, 0xf4, 0x21, 0x00


	//----- nvinfo : EIATTR_KPARAM_INFO
	.align		4
.L_13:
        /*0028*/ 	.byte	0x04, 0x17
        /*002a*/ 	.short	(.L_15 - .L_14)
.L_14:
        /*002c*/ 	.word	0x00000000
        /*0030*/ 	.short	0x0001
        /*0032*/ 	.short	0x0008
        /*0034*/ 	.byte	0x00, 0xf4, 0x21, 0x00


	//----- nvinfo : EIATTR_KPARAM_INFO
	.align		4
.L_15:
        /*0038*/ 	.byte	0x04, 0x17
        /*003a*/ 	.short	(.L_17 - .L_16)
.L_16:
        /*003c*/ 	.word	0x00000000
        /*0040*/ 	.short	0x0000
        /*0042*/ 	.short	0x0000
        /*0044*/ 	.byte	0x00, 0xf4, 0x21, 0x00


	//----- nvinfo : EIATTR_SPARSE_MMA_MASK
	.align		4
.L_17:
        /*0048*/ 	.byte	0x03, 0x50
        /*004a*/ 	.short	0x0000


	//----- nvinfo : EIATTR_MAXREG_COUNT
	.align		4
        /*004c*/ 	.byte	0x03, 0x1b
        /*004e*/ 	.short	0x00ff


	//----- nvinfo : EIATTR_EXIT_INSTR_OFFSETS
	.align		4
        /*0050*/ 	.byte	0x04, 0x1c
        /*0052*/ 	.short	(.L_19 - .L_18)


	//   ....[0]....
.L_18:
        /*0054*/ 	.word	0x000001b0


	//   ....[1]....
        /*0058*/ 	.word	0x000001d0


	//----- nvinfo : EIATTR_REQNTID
	.align		4
.L_19:
        /*005c*/ 	.byte	0x04, 0x10
        /*005e*/ 	.short	(.L_21 - .L_20)
.L_20:
        /*0060*/ 	.word	0x00000080
        /*0064*/ 	.word	0x00000001
        /*0068*/ 	.word	0x00000001


	//----- nvinfo : EIATTR_CBANK_PARAM_SIZE
	.align		4
.L_21:
        /*006c*/ 	.byte	0x03, 0x19
        /*006e*/ 	.short	0x001c


	//----- nvinfo : EIATTR_PARAM_CBANK
	.align		4
        /*0070*/ 	.byte	0x04, 0x0a
        /*0072*/ 	.short	(.L_23 - .L_22)
	.align		4
.L_22:
        /*0074*/ 	.word	index@(.nv.constant0.triton_poi_fused_relu_threshold_backward_1)
        /*0078*/ 	.short	0x0210
        /*007a*/ 	.short	0x001c


	//----- nvinfo : EIATTR_SW_WAR
	.align		4
.L_23:
        /*007c*/ 	.byte	0x04, 0x36
        /*007e*/ 	.short	(.L_25 - .L_24)
.L_24:
        /*0080*/ 	.word	0x00000008
.L_25:


//--------------------- .nv.callgraph             --------------------------
	.section	.nv.callgraph,"",@"SHT_CUDA_CALLGRAPH"
	.align	4
	.sectionentsize	8
	.align		4
        /*0000*/ 	.word	0x00000000
	.align		4
        /*0004*/ 	.word	0xffffffff
	.align		4
        /*0008*/ 	.word	0x00000000
	.align		4
        /*000c*/ 	.word	0xfffffffe
	.align		4
        /*0010*/ 	.word	0x00000000
	.align		4
        /*0014*/ 	.word	0xfffffffd
	.align		4
        /*0018*/ 	.word	0x00000000
	.align		4
        /*001c*/ 	.word	0xfffffffc


//--------------------- .text.triton_poi_fused_relu_threshold_backward_1 --------------------------
	.section	.text.triton_poi_fused_relu_threshold_backward_1,"ax",@progbits
	.align	128
        .global         triton_poi_fused_relu_threshold_backward_1
        .type           triton_poi_fused_relu_threshold_backward_1,@function
        .size           triton_poi_fused_relu_threshold_backward_1,(.L_x_1 - triton_poi_fused_relu_threshold_backward_1)
        .other          triton_poi_fused_relu_threshold_backward_1,@"STO_CUDA_ENTRY STV_DEFAULT"
triton_poi_fused_relu_threshold_backward_1:
.text.triton_poi_fused_relu_threshold_backward_1:
[----:B------:R-:W0:Y:S02]  /*0000*/  LDC R1, c[0x0][0x28] ;  /* 0x00000a00ff017b82 */ /* 0x000e240000000800 */
[----:B------:R-:W1:Y:S01]  /*0010*/  S2R R0, SR_TID.X ;  /* 0x0000000000007919 */ /* 0x000e620000002100 */
[----:B------:R-:W2:Y:S01]  /*0020*/  LDC.64 R4, c[0x0][0x218] ;  /* 0x00008600ff047b82 */ /* 0x000ea20000000a00 */
[----:B------:R-:W-:Y:S01]  /*0030*/  ULDC.64 UR4, c[0x0][0x208] ;  /* 0x0000820000047ab9 */ /* 0x000fe20000000a00 */
[----:B------:R-:W-:Y:S01]  /*0040*/  ULDC.64 UR6, c[0x0][0x220] ;  /* 0x0000880000067ab9 */ /* 0x000fe20000000a00 */
[----:B------:R-:W3:Y:S05]  /*0050*/  S2R R7, SR_CTAID.X ;  /* 0x0000000000077919 */ /* 0x000eea0000002500 */
[----:B------:R-:W4:Y:S01]  /*0060*/  LDC.64 R2, c[0x0][0x210] ;  /* 0x00008400ff027b82 */ /* 0x000f220000000a00 */
[----:B-1----:R-:W-:-:S05]  /*0070*/  LOP3.LUT R0, R0, 0x7f, RZ, 0xc0, !PT ;  /* 0x0000007f00007812 */ /* 0x002fca00078ec0ff */
[----:B---3--:R-:W-:-:S04]  /*0080*/  IMAD R7, R7, 0x80, R0 ;  /* 0x0000008007077824 */ /* 0x008fc800078e0200 */
[C---:B------:R-:W-:Y:S01]  /*0090*/  IMAD.HI R0, R7.reuse, 0x51eb851f, RZ ;  /* 0x51eb851f07007827 */ /* 0x040fe200078e02ff */
[----:B------:R-:W-:-:S03]  /*00a0*/  ISETP.GE.AND P0, PT, R7, 0x3200, PT ;  /* 0x000032000700780c */ /* 0x000fc60003f06270 */
[----:B----4-:R-:W-:Y:S01]  /*00b0*/  IMAD.WIDE R2, R7, 0x4, R2 ;  /* 0x0000000407027825 */ /* 0x010fe200078e0202 */
[----:B------:R-:W-:-:S04]  /*00c0*/  SHF.R.U32.HI R9, RZ, 0x1f, R0 ;  /* 0x0000001fff097819 */ /* 0x000fc80000011600 */
[----:B------:R-:W-:Y:S01]  /*00d0*/  LEA.HI.SX32 R9, R0, R9, 0x19 ;  /* 0x0000000900097211 */ /* 0x000fe200078fcaff */
[----:B------:R-:W-:-:S04]  /*00e0*/  IMAD.MOV.U32 R0, RZ, RZ, RZ ;  /* 0x000000ffff007224 */ /* 0x000fc800078e00ff */
[----:B--2---:R-:W-:Y:S02]  /*00f0*/  IMAD.WIDE R4, R9, 0x4, R4 ;  /* 0x0000000409047825 */ /* 0x004fe400078e0204 */
[----:B------:R-:W2:Y:S02]  /*0100*/  @!P0 LDG.E R0, desc[UR4][R2.64] ;  /* 0x0000000402008981 */ /* 0x000ea4000c1e1900 */
[----:B------:R-:W-:-:S06]  /*0110*/  IMAD.MOV.U32 R9, RZ, RZ, RZ ;  /* 0x000000ffff097224 */ /* 0x000fcc00078e00ff */
[----:B------:R-:W2:Y:S02]  /*0120*/  @!P0 LDG.E.EL R9, desc[UR4][R4.64] ;  /* 0x0000000404098981 */ /* 0x000ea4000c2e1900 */
[----:B--2---:R-:W-:Y:S01]  /*0130*/  FADD R6, R9, R0 ;  /* 0x0000000009067221 */ /* 0x004fe20000000000 */
[----:B------:R-:W-:-:S04]  /*0140*/  FSETP.GEU.AND P1, PT, R0, -R9, PT ;  /* 0x800000090000720b */ /* 0x000fc80003f2e000 */
[----:B------:R-:W-:Y:S02]  /*0150*/  FSEL R9, R6, RZ, P1 ;  /* 0x000000ff06097208 */ /* 0x000fe40000800000 */
[----:B------:R-:W-:Y:S02]  /*0160*/  IADD3 R6, P1, R7, UR6, RZ ;  /* 0x0000000607067c10 */ /* 0x000fe4000ff3e0ff */
[----:B------:R-:W-:Y:S01]  /*0170*/  FSETP.GTU.AND P2, PT, R9, RZ, PT ;  /* 0x000000ff0900720b */ /* 0x000fe20003f4c000 */
[----:B------:R1:W-:Y:S01]  /*0180*/  @!P0 STG.E desc[UR4][R2.64], R9 ;  /* 0x0000000902008986 */ /* 0x0003e2000c101904 */
[----:B------:R-:W-:Y:S02]  /*0190*/  LEA.HI.X.SX32 R7, R7, UR7, 0x1, P1 ;  /* 0x0000000707077c11 */ /* 0x000fe400088f0eff */
[----:B------:R-:W-:Y:S01]  /*01a0*/  SEL R11, RZ, 0x1, P2 ;  /* 0x00000001ff0b7807 */ /* 0x000fe20001000000 */
[----:B------:R-:W-:Y:S08]  /*01b0*/  @P0 EXIT ;  /* 0x000000000000094d */ /* 0x000ff00003800000 */
[----:B------:R-:W-:Y:S01]  /*01c0*/  STG.E.U8 desc[UR4][R6.64], R11 ;  /* 0x0000000b06007986 */ /* 0x000fe2000c101104 */
[----:B------:R-:W-:Y:S05]  /*01d0*/  EXIT ;  /* 0x000000000000794d */ /* 0x000fea0003800000 */
.L_x_0:
[----:B------:R-:W-:-:S00]  /*01e0*/  BRA `(.L_x_0) ;  /* 0xfffffffc00fc7947 */ /* 0x000fc0000383ffff */
[----:B------:R-:W-:-:S00]  /*01f0*/  NOP ;  /* 0x0000000000007918 */ /* 0x000fc00000000000 */
        /* <DEDUP_REMOVED lines=8> */
.L_x_1:


//--------------------- .nv.constant0.triton_poi_fused_relu_threshold_backward_1 --------------------------
	.section	.nv.constant0.triton_poi_fused_relu_threshold_backward_1,"a",@progbits
	.sectionflags	@""
	.align	4
.nv.constant0.triton_poi_fused_relu_threshold_backward_1:
	.zero		556
